//
// Generated by NVIDIA NVVM Compiler
//
// Compiler Build ID: CL-36424714
// Cuda compilation tools, release 13.0, V13.0.88
// Based on NVVM 20.0.0
//

.version 9.0
.target sm_100
.address_size 64

	// .globl	_Z15MatrixMulKernelPfS_S_i

.visible .entry _Z15MatrixMulKernelPfS_S_i(
	.param .u64 .ptr .align 1 _Z15MatrixMulKernelPfS_S_i_param_0,
	.param .u64 .ptr .align 1 _Z15MatrixMulKernelPfS_S_i_param_1,
	.param .u64 .ptr .align 1 _Z15MatrixMulKernelPfS_S_i_param_2,
	.param .u32 _Z15MatrixMulKernelPfS_S_i_param_3
)
{
	.reg .pred 	%p<10>;
	.reg .b32 	%r<74>;
	.reg .b32 	%f<67>;
	.reg .b64 	%rd<65>;

	ld.param.u64 	%rd11, [_Z15MatrixMulKernelPfS_S_i_param_0];
	ld.param.u64 	%rd12, [_Z15MatrixMulKernelPfS_S_i_param_1];
	ld.param.u64 	%rd10, [_Z15MatrixMulKernelPfS_S_i_param_2];
	ld.param.u32 	%r38, [_Z15MatrixMulKernelPfS_S_i_param_3];
	cvta.to.global.u64 	%rd1, %rd12;
	cvta.to.global.u64 	%rd2, %rd11;
	mov.u32 	%r39, %ctaid.y;
	mov.u32 	%r40, %ntid.y;
	mov.u32 	%r41, %tid.y;
	mad.lo.s32 	%r1, %r39, %r40, %r41;
	mov.u32 	%r42, %ctaid.x;
	mov.u32 	%r43, %ntid.x;
	mov.u32 	%r44, %tid.x;
	add.s32 	%r45, %r43, %r44;
	and.b32  	%r46, %r45, %r42;
	max.s32 	%r47, %r1, %r46;
	setp.ge.s32 	%p1, %r47, %r38;
	@%p1 bra 	$L__BB0_13;
	mul.lo.s32 	%r3, %r38, %r1;
	and.b32  	%r4, %r38, 7;
	setp.lt.u32 	%p2, %r38, 8;
	mov.f32 	%f66, 0f00000000;
	mov.b32 	%r72, 0;
	@%p2 bra 	$L__BB0_4;
	and.b32  	%r72, %r38, 2147483640;
	neg.s32 	%r70, %r72;
	add.s32 	%r69, %r46, %r38;
	shl.b32 	%r8, %r38, 3;
	shl.b32 	%r49, %r38, 1;
	add.s32 	%r68, %r46, %r49;
	mad.lo.s32 	%r67, %r38, 3, %r46;
	shl.b32 	%r50, %r38, 2;
	add.s32 	%r66, %r46, %r50;
	mad.lo.s32 	%r65, %r38, 5, %r46;
	mad.lo.s32 	%r64, %r38, 6, %r46;
	mad.lo.s32 	%r63, %r38, 7, %r46;
	mul.wide.u32 	%rd13, %r46, 4;
	add.s64 	%rd64, %rd1, %rd13;
	mul.wide.u32 	%rd4, %r8, 4;
	mul.wide.u32 	%rd14, %r3, 4;
	add.s64 	%rd15, %rd14, %rd2;
	add.s64 	%rd63, %rd15, 16;
	mov.f32 	%f66, 0f00000000;
$L__BB0_3:
	.pragma "nounroll";
	ld.global.f32 	%f16, [%rd63+-16];
	ld.global.f32 	%f17, [%rd64];
	fma.rn.f32 	%f18, %f16, %f17, %f66;
	ld.global.f32 	%f19, [%rd63+-12];
	mul.wide.u32 	%rd16, %r69, 4;
	add.s64 	%rd17, %rd1, %rd16;
	ld.global.f32 	%f20, [%rd17];
	fma.rn.f32 	%f21, %f19, %f20, %f18;
	ld.global.f32 	%f22, [%rd63+-8];
	mul.wide.u32 	%rd18, %r68, 4;
	add.s64 	%rd19, %rd1, %rd18;
	ld.global.f32 	%f23, [%rd19];
	fma.rn.f32 	%f24, %f22, %f23, %f21;
	ld.global.f32 	%f25, [%rd63+-4];
	mul.wide.u32 	%rd20, %r67, 4;
	add.s64 	%rd21, %rd1, %rd20;
	ld.global.f32 	%f26, [%rd21];
	fma.rn.f32 	%f27, %f25, %f26, %f24;
	ld.global.f32 	%f28, [%rd63];
	mul.wide.u32 	%rd22, %r66, 4;
	add.s64 	%rd23, %rd1, %rd22;
	ld.global.f32 	%f29, [%rd23];
	fma.rn.f32 	%f30, %f28, %f29, %f27;
	ld.global.f32 	%f31, [%rd63+4];
	mul.wide.u32 	%rd24, %r65, 4;
	add.s64 	%rd25, %rd1, %rd24;
	ld.global.f32 	%f32, [%rd25];
	fma.rn.f32 	%f33, %f31, %f32, %f30;
	ld.global.f32 	%f34, [%rd63+8];
	mul.wide.u32 	%rd26, %r64, 4;
	add.s64 	%rd27, %rd1, %rd26;
	ld.global.f32 	%f35, [%rd27];
	fma.rn.f32 	%f36, %f34, %f35, %f33;
	ld.global.f32 	%f37, [%rd63+12];
	mul.wide.u32 	%rd28, %r63, 4;
	add.s64 	%rd29, %rd1, %rd28;
	ld.global.f32 	%f38, [%rd29];
	fma.rn.f32 	%f66, %f37, %f38, %f36;
	add.s32 	%r70, %r70, 8;
	add.s32 	%r69, %r69, %r8;
	add.s32 	%r68, %r68, %r8;
	add.s32 	%r67, %r67, %r8;
	add.s32 	%r66, %r66, %r8;
	add.s32 	%r65, %r65, %r8;
	add.s32 	%r64, %r64, %r8;
	add.s32 	%r63, %r63, %r8;
	add.s64 	%rd64, %rd64, %rd4;
	add.s64 	%rd63, %rd63, 32;
	setp.ne.s32 	%p3, %r70, 0;
	@%p3 bra 	$L__BB0_3;
$L__BB0_4:
	setp.eq.s32 	%p4, %r4, 0;
	@%p4 bra 	$L__BB0_12;
	and.b32  	%r32, %r38, 3;
	setp.lt.u32 	%p5, %r4, 4;
	@%p5 bra 	$L__BB0_7;
	add.s32 	%r51, %r72, %r3;
	mul.wide.u32 	%rd30, %r51, 4;
	add.s64 	%rd31, %rd2, %rd30;
	ld.global.f32 	%f40, [%rd31];
	mad.lo.s32 	%r52, %r72, %r38, %r46;
	mul.wide.u32 	%rd32, %r52, 4;
	add.s64 	%rd33, %rd1, %rd32;
	ld.global.f32 	%f41, [%rd33];
	fma.rn.f32 	%f42, %f40, %f41, %f66;
	cvt.u64.u32 	%rd34, %r3;
	cvt.u64.u32 	%rd35, %r72;
	add.s64 	%rd36, %rd35, %rd34;
	shl.b64 	%rd37, %rd36, 2;
	add.s64 	%rd38, %rd2, %rd37;
	ld.global.f32 	%f43, [%rd38+4];
	add.s32 	%r53, %r52, %r38;
	mul.wide.u32 	%rd39, %r53, 4;
	add.s64 	%rd40, %rd1, %rd39;
	ld.global.f32 	%f44, [%rd40];
	fma.rn.f32 	%f45, %f43, %f44, %f42;
	ld.global.f32 	%f46, [%rd38+8];
	add.s32 	%r54, %r53, %r38;
	mul.wide.u32 	%rd41, %r54, 4;
	add.s64 	%rd42, %rd1, %rd41;
	ld.global.f32 	%f47, [%rd42];
	fma.rn.f32 	%f48, %f46, %f47, %f45;
	ld.global.f32 	%f49, [%rd38+12];
	add.s32 	%r55, %r54, %r38;
	mul.wide.u32 	%rd43, %r55, 4;
	add.s64 	%rd44, %rd1, %rd43;
	ld.global.f32 	%f50, [%rd44];
	fma.rn.f32 	%f66, %f49, %f50, %f48;
	add.s32 	%r72, %r72, 4;
$L__BB0_7:
	setp.eq.s32 	%p6, %r32, 0;
	@%p6 bra 	$L__BB0_12;
	setp.eq.s32 	%p7, %r32, 1;
	@%p7 bra 	$L__BB0_10;
	add.s32 	%r56, %r72, %r3;
	mul.wide.u32 	%rd45, %r56, 4;
	add.s64 	%rd46, %rd2, %rd45;
	ld.global.f32 	%f52, [%rd46];
	mad.lo.s32 	%r57, %r72, %r38, %r46;
	mul.wide.u32 	%rd47, %r57, 4;
	add.s64 	%rd48, %rd1, %rd47;
	ld.global.f32 	%f53, [%rd48];
	fma.rn.f32 	%f54, %f52, %f53, %f66;
	cvt.u64.u32 	%rd49, %r3;
	cvt.u64.u32 	%rd50, %r72;
	add.s64 	%rd51, %rd50, %rd49;
	shl.b64 	%rd52, %rd51, 2;
	add.s64 	%rd53, %rd2, %rd52;
	ld.global.f32 	%f55, [%rd53+4];
	add.s32 	%r58, %r57, %r38;
	mul.wide.u32 	%rd54, %r58, 4;
	add.s64 	%rd55, %rd1, %rd54;
	ld.global.f32 	%f56, [%rd55];
	fma.rn.f32 	%f66, %f55, %f56, %f54;
	add.s32 	%r72, %r72, 2;
$L__BB0_10:
	and.b32  	%r59, %r38, 1;
	setp.eq.b32 	%p8, %r59, 1;
	not.pred 	%p9, %p8;
	@%p9 bra 	$L__BB0_12;
	add.s32 	%r60, %r72, %r3;
	mul.wide.u32 	%rd56, %r60, 4;
	add.s64 	%rd57, %rd2, %rd56;
	ld.global.f32 	%f57, [%rd57];
	mad.lo.s32 	%r61, %r72, %r38, %r46;
	mul.wide.u32 	%rd58, %r61, 4;
	add.s64 	%rd59, %rd1, %rd58;
	ld.global.f32 	%f58, [%rd59];
	fma.rn.f32 	%f66, %f57, %f58, %f66;
$L__BB0_12:
	add.s32 	%r62, %r3, %r46;
	cvta.to.global.u64 	%rd60, %rd10;
	mul.wide.u32 	%rd61, %r62, 4;
	add.s64 	%rd62, %rd60, %rd61;
	st.global.f32 	[%rd62], %f66;
$L__BB0_13:
	ret;

}


// ===== COMPILED SASS (sm_100) =====

	.target	sm_100

	.elftype	@"ET_EXEC"


//--------------------- .note.nv.tkinfo           --------------------------
	.section	.note.nv.tkinfo,"",@"SHT_NOTE"
	.sectionflags	@"SHF_NOTE_NV_TKINFO"
	.tkinfo
        /*0018*/ 	.word	0x00000002
        /*0030*/ 	.string	""
        /*0030*/ 	.string	"ptxas"
        /*0030*/ 	.string	"Cuda compilation tools, release 13.0, V13.0.88"
        /*0030*/ 	.string	"Build cuda_13.0.r13.0/compiler.36424714_0"
        /*0030*/ 	.string	"-arch sm_100 -m 64 "



//--------------------- .note.nv.cuinfo           --------------------------
	.section	.note.nv.cuinfo,"",@"SHT_NOTE"
	.sectionflags	@"SHF_NOTE_NV_CUINFO"
        /*0018*/ 	.short	0x0002
        /*001a*/ 	.short	0x0064
        /*001c*/ 	.short	0x0082
	.zero		2


//--------------------- .nv.info                  --------------------------
	.section	.nv.info,"",@"SHT_CUDA_INFO"
	.align	4


	//----- nvinfo : EIATTR_REGCOUNT
	.align		4
        /*0000*/ 	.byte	0x04, 0x2f
        /*0002*/ 	.short	(.L_1 - .L_0)
	.align		4
.L_0:
        /*0004*/ 	.word	index@(_Z15MatrixMulKernelPfS_S_i)
        /*0008*/ 	.word	0x00000020


	//----- nvinfo : EIATTR_FRAME_SIZE
	.align		4
.L_1:
        /*000c*/ 	.byte	0x04, 0x11
        /*000e*/ 	.short	(.L_3 - .L_2)
	.align		4
.L_2:
        /*0010*/ 	.word	index@(_Z15MatrixMulKernelPfS_S_i)
        /*0014*/ 	.word	0x00000000


	//----- nvinfo : EIATTR_MIN_STACK_SIZE
	.align		4
.L_3:
        /*0018*/ 	.byte	0x04, 0x12
        /*001a*/ 	.short	(.L_5 - .L_4)
	.align		4
.L_4:
        /*001c*/ 	.word	index@(_Z15MatrixMulKernelPfS_S_i)
        /*0020*/ 	.word	0x00000000
.L_5:


//--------------------- .nv.compat                --------------------------
	.section	.nv.compat,"",@"SHT_CUDA_COMPAT_INFO"
	.align	4
        /*0000*/ 	.byte	0x02, 0x09, 0x00, 0x00, 0x02, 0x02, 0x01, 0x00, 0x02, 0x05, 0x05, 0x00, 0x03, 0x07, 0x01, 0x01
        /*0010*/ 	.byte	0x02, 0x03, 0x00, 0x00, 0x02, 0x06, 0x01, 0x00, 0x04, 0x0b, 0x08, 0x00, 0x09, 0x00, 0x00, 0x00
        /*0020*/ 	.byte	0x00, 0x00, 0x00, 0x00


//--------------------- .nv.info._Z15MatrixMulKernelPfS_S_i --------------------------
	.section	.nv.info._Z15MatrixMulKernelPfS_S_i,"",@"SHT_CUDA_INFO"
	.sectionflags	@""
	.align	4


	//----- nvinfo : EIATTR_CUDA_API_VERSION
	.align		4
        /*0000*/ 	.byte	0x04, 0x37
        /*0002*/ 	.short	(.L_7 - .L_6)
.L_6:
        /*0004*/ 	.word	0x00000082


	//----- nvinfo : EIATTR_KPARAM_INFO
	.align		4
.L_7:
        /*0008*/ 	.byte	0x04, 0x17
        /*000a*/ 	.short	(.L_9 - .L_8)
.L_8:
        /*000c*/ 	.word	0x00000000
        /*0010*/ 	.short	0x0003
        /*0012*/ 	.short	0x0018
        /*0014*/ 	.byte	0x00, 0xf0, 0x11, 0x00


	//----- nvinfo : EIATTR_KPARAM_INFO
	.align		4
.L_9:
        /*0018*/ 	.byte	0x04, 0x17
        /*001a*/ 	.short	(.L_11 - .L_10)
.L_10:
        /*001c*/ 	.word	0x00000000
        /*0020*/ 	.short	0x0002
        /*0022*/ 	.short	0x0010
        /*0024*/ 	.byte	0x00, 0xf5, 0x21, 0x00


	//----- nvinfo : EIATTR_KPARAM_INFO
	.align		4
.L_11:
        /*0028*/ 	.byte	0x04, 0x17
        /*002a*/ 	.short	(.L_13 - .L_12)
.L_12:
        /*002c*/ 	.word	0x00000000
        /*0030*/ 	.short	0x0001
        /*0032*/ 	.short	0x0008
        /*0034*/ 	.byte	0x00, 0xf5, 0x21, 0x00


	//----- nvinfo : EIATTR_KPARAM_INFO
	.align		4
.L_13:
        /*0038*/ 	.byte	0x04, 0x17
        /*003a*/ 	.short	(.L_15 - .L_14)
.L_14:
        /*003c*/ 	.word	0x00000000
        /*0040*/ 	.short	0x0000
        /*0042*/ 	.short	0x0000
        /*0044*/ 	.byte	0x00, 0xf5, 0x21, 0x00


	//----- nvinfo : EIATTR_SPARSE_MMA_MASK
	.align		4
.L_15:
        /*0048*/ 	.byte	0x03, 0x50
        /*004a*/ 	.short	0x0000


	//----- nvinfo : EIATTR_MAXREG_COUNT
	.align		4
        /*004c*/ 	.byte	0x03, 0x1b
        /*004e*/ 	.short	0x00ff


	//----- nvinfo : EIATTR_MERCURY_ISA_VERSION
	.align		4
        /*0050*/ 	.byte	0x03, 0x5f
        /*0052*/ 	.short	0x0101


	//----- nvinfo : EIATTR_VRC_CTA_INIT_COUNT
	.align		4
        /*0054*/ 	.byte	0x02, 0x4a
	.zero		1
	.zero		1


	//----- nvinfo : EIATTR_EXIT_INSTR_OFFSETS
	.align		4
        /*0058*/ 	.byte	0x04, 0x1c
        /*005a*/ 	.short	(.L_17 - .L_16)


	//   ....[0]....
.L_16:
        /*005c*/ 	.word	0x000000d0


	//   ....[1]....
        /*0060*/ 	.word	0x000009d0


	//----- nvinfo : EIATTR_CBANK_PARAM_SIZE
	.align		4
.L_17:
        /*0064*/ 	.byte	0x03, 0x19
        /*0066*/ 	.short	0x001c


	//----- nvinfo : EIATTR_PARAM_CBANK
	.align		4
        /*0068*/ 	.byte	0x04, 0x0a
        /*006a*/ 	.short	(.L_19 - .L_18)
	.align		4
.L_18:
        /*006c*/ 	.word	index@(.nv.constant0._Z15MatrixMulKernelPfS_S_i)
        /*0070*/ 	.short	0x0380
        /*0072*/ 	.short	0x001c


	//----- nvinfo : EIATTR_SW_WAR
	.align		4
.L_19:
        /*0074*/ 	.byte	0x04, 0x36
        /*0076*/ 	.short	(.L_21 - .L_20)
.L_20:
        /*0078*/ 	.word	0x00000008
.L_21:


//--------------------- .nv.callgraph             --------------------------
	.section	.nv.callgraph,"",@"SHT_CUDA_CALLGRAPH"
	.align	4
	.sectionentsize	8
	.align		4
        /*0000*/ 	.word	0x00000000
	.align		4
        /*0004*/ 	.word	0xffffffff
	.align		4
        /*0008*/ 	.word	0x00000000
	.align		4
        /*000c*/ 	.word	0xfffffffe
	.align		4
        /*0010*/ 	.word	0x00000000
	.align		4
        /*0014*/ 	.word	0xfffffffd
	.align		4
        /*0018*/ 	.word	0x00000000
	.align		4
        /*001c*/ 	.word	0xfffffffc


//--------------------- .text._Z15MatrixMulKernelPfS_S_i --------------------------
	.section	.text._Z15MatrixMulKernelPfS_S_i,"ax",@progbits
	.align	128
        .global         _Z15MatrixMulKernelPfS_S_i
        .type           _Z15MatrixMulKernelPfS_S_i,@function
        .size           _Z15MatrixMulKernelPfS_S_i,(.L_x_5 - _Z15MatrixMulKernelPfS_S_i)
        .other          _Z15MatrixMulKernelPfS_S_i,@"STO_CUDA_ENTRY STV_DEFAULT"
_Z15MatrixMulKernelPfS_S_i:
.text._Z15MatrixMulKernelPfS_S_i:
[----:B------:R-:W-:Y:S01]  /*0000*/  LDC R1, c[0x0][0x37c] ;  /* 0x0000df00ff017b82 */ /* 0x000fe20000000800 */
[----:B------:R-:W0:Y:S07]  /*0010*/  S2R R3, SR_TID.X ;  /* 0x0000000000037919 */ /* 0x000e2e0000002100 */
[----:B------:R-:W1:Y:S01]  /*0020*/  S2UR UR4, SR_CTAID.Y ;  /* 0x00000000000479c3 */ /* 0x000e620000002600 */
[----:B------:R-:W1:Y:S07]  /*0030*/  S2R R5, SR_TID.Y ;  /* 0x0000000000057919 */ /* 0x000e6e0000002200 */
[----:B------:R-:W1:Y:S01]  /*0040*/  LDC R4, c[0x0][0x364] ;  /* 0x0000d900ff047b82 */ /* 0x000e620000000800 */
[----:B------:R-:W0:Y:S07]  /*0050*/  LDCU UR6, c[0x0][0x360] ;  /* 0x00006c00ff0677ac */ /* 0x000e2e0008000800 */
[----:B------:R-:W2:Y:S08]  /*0060*/  S2UR UR5, SR_CTAID.X ;  /* 0x00000000000579c3 */ /* 0x000eb00000002500 */
[----:B------:R-:W3:Y:S01]  /*0070*/  LDC R0, c[0x0][0x398] ;  /* 0x0000e600ff007b82 */ /* 0x000ee20000000800 */
[----:B0-----:R-:W-:Y:S01]  /*0080*/  IADD3 R3, PT, PT, R3, UR6, RZ ;  /* 0x0000000603037c10 */ /* 0x001fe2000fffe0ff */
[----:B-1----:R-:W-:-:S03]  /*0090*/  IMAD R4, R4, UR4, R5 ;  /* 0x0000000404047c24 */ /* 0x002fc6000f8e0205 */
[----:B--2---:R-:W-:-:S04]  /*00a0*/  LOP3.LUT R3, R3, UR5, RZ, 0xc0, !PT ;  /* 0x0000000503037c12 */ /* 0x004fc8000f8ec0ff */
[----:B------:R-:W-:-:S04]  /*00b0*/  VIMNMX R5, PT, PT, R4, R3, !PT ;  /* 0x0000000304057248 */ /* 0x000fc80007fe0100 */
[----:B---3--:R-:W-:-:S13]  /*00c0*/  ISETP.GE.AND P0, PT, R5, R0, PT ;  /* 0x000000000500720c */ /* 0x008fda0003f06270 */
[----:B------:R-:W-:Y:S05]  /*00d0*/  @P0 EXIT ;  /* 0x000000000000094d */ /* 0x000fea0003800000 */
[C---:B------:R-:W-:Y:S01]  /*00e0*/  ISETP.GE.U32.AND P1, PT, R0.reuse, 0x8, PT ;  /* 0x000000080000780c */ /* 0x040fe20003f26070 */
[----:B------:R-:W0:Y:S01]  /*00f0*/  LDCU.64 UR4, c[0x0][0x358] ;  /* 0x00006b00ff0477ac */ /* 0x000e220008000a00 */
[----:B------:R-:W-:Y:S01]  /*0100*/  LOP3.LUT R2, R0, 0x7, RZ, 0xc0, !PT ;  /* 0x0000000700027812 */ /* 0x000fe200078ec0ff */
[----:B------:R-:W-:Y:S02]  /*0110*/  HFMA2 R20, -RZ, RZ, 0, 0 ;  /* 0x00000000ff147431 */ /* 0x000fe400000001ff */
[----:B------:R-:W-:Y:S01]  /*0120*/  IMAD R4, R4, R0, RZ ;  /* 0x0000000004047224 */ /* 0x000fe200078e02ff */
[----:B------:R-:W-:Y:S02]  /*0130*/  MOV R7, RZ ;  /* 0x000000ff00077202 */ /* 0x000fe40000000f00 */
[----:B------:R-:W-:-:S05]  /*0140*/  ISETP.NE.AND P0, PT, R2, RZ, PT ;  /* 0x000000ff0200720c */ /* 0x000fca0003f05270 */
[----:B------:R-:W-:Y:S08]  /*0150*/  @!P1 BRA `(.L_x_0) ;  /* 0x0000000000fc9947 */ /* 0x000ff00003800000 */
[----:B------:R-:W1:Y:S01]  /*0160*/  LDC.64 R8, c[0x0][0x380] ;  /* 0x0000e000ff087b82 */ /* 0x000e620000000a00 */
[C---:B------:R-:W-:Y:S01]  /*0170*/  LOP3.LUT R7, R0.reuse, 0x7ffffff8, RZ, 0xc0, !PT ;  /* 0x7ffffff800077812 */ /* 0x040fe200078ec0ff */
[C-C-:B------:R-:W-:Y:S01]  /*0180*/  IMAD R10, R0.reuse, 0x3, R3.reuse ;  /* 0x00000003000a7824 */ /* 0x140fe200078e0203 */
[----:B------:R-:W-:Y:S01]  /*0190*/  IADD3 R5, PT, PT, R3, R0, RZ ;  /* 0x0000000003057210 */ /* 0x000fe20007ffe0ff */
[C-C-:B------:R-:W-:Y:S01]  /*01a0*/  IMAD R24, R0.reuse, 0x5, R3.reuse ;  /* 0x0000000500187824 */ /* 0x140fe200078e0203 */
[C---:B------:R-:W-:Y:S01]  /*01b0*/  LEA R11, R0.reuse, R3, 0x2 ;  /* 0x00000003000b7211 */ /* 0x040fe200078e10ff */
[C-C-:B------:R-:W-:Y:S01]  /*01c0*/  IMAD R25, R0.reuse, 0x6, R3.reuse ;  /* 0x0000000600197824 */ /* 0x140fe200078e0203 */
[----:B------:R-:W-:Y:S01]  /*01d0*/  MOV R20, RZ ;  /* 0x000000ff00147202 */ /* 0x000fe20000000f00 */
[----:B------:R-:W2:Y:S01]  /*01e0*/  LDC.64 R12, c[0x0][0x388] ;  /* 0x0000e200ff0c7b82 */ /* 0x000ea20000000a00 */
[----:B------:R-:W-:Y:S01]  /*01f0*/  IMAD R26, R0, 0x7, R3 ;  /* 0x00000007001a7824 */ /* 0x000fe200078e0203 */
[----:B------:R-:W-:Y:S01]  /*0200*/  IADD3 R6, PT, PT, -R7, RZ, RZ ;  /* 0x000000ff07067210 */ /* 0x000fe20007ffe1ff */
[----:B-1----:R-:W-:-:S03]  /*0210*/  IMAD.WIDE.U32 R8, R4, 0x4, R8 ;  /* 0x0000000404087825 */ /* 0x002fc600078e0008 */
[----:B------:R-:W-:Y:S02]  /*0220*/  IADD3 R21, P1, PT, R8, 0x10, RZ ;  /* 0x0000001008157810 */ /* 0x000fe40007f3e0ff */
[----:B------:R-:W-:Y:S01]  /*0230*/  LEA R8, R0, R3, 0x1 ;  /* 0x0000000300087211 */ /* 0x000fe200078e08ff */
[----:B--2---:R-:W-:Y:S01]  /*0240*/  IMAD.WIDE.U32 R16, R3, 0x4, R12 ;  /* 0x0000000403107825 */ /* 0x004fe200078e000c */
[----:B------:R-:W-:-:S03]  /*0250*/  IADD3.X R28, PT, PT, RZ, R9, RZ, P1, !PT ;  /* 0x00000009ff1c7210 */ /* 0x000fc60000ffe4ff */
[----:B------:R-:W-:-:S07]  /*0260*/  IMAD.SHL.U32 R9, R0, 0x8, RZ ;  /* 0x0000000800097824 */ /* 0x000fce00078e00ff */
.L_x_1:
[----:B------:R-:W-:Y:S01]  /*0270*/  IMAD.MOV.U32 R14, RZ, RZ, R21 ;  /* 0x000000ffff0e7224 */ /* 0x000fe200078e0015 */
[----:B------:R-:W-:Y:S01]  /*0280*/  MOV R15, R28 ;  /* 0x0000001c000f7202 */ /* 0x000fe20000000f00 */
[----:B0-----:R-:W2:Y:S04]  /*0290*/  LDG.E R22, desc[UR4][R16.64] ;  /* 0x0000000410167981 */ /* 0x001ea8000c1e1900 */
[----:B------:R-:W2:Y:S01]  /*02a0*/  LDG.E R21, desc[UR4][R14.64+-0x10] ;  /* 0xfffff0040e157981 */ /* 0x000ea2000c1e1900 */
[----:B------:R-:W-:-:S03]  /*02b0*/  IMAD.WIDE.U32 R18, R5, 0x4, R12 ;  /* 0x0000000405127825 */ /* 0x000fc600078e000c */
[----:B------:R-:W3:Y:S04]  /*02c0*/  LDG.E R23, desc[UR4][R14.64+-0xc] ;  /* 0xfffff4040e177981 */ /* 0x000ee8000c1e1900 */
[----:B------:R-:W3:Y:S04]  /*02d0*/  LDG.E R18, desc[UR4][R18.64] ;  /* 0x0000000412127981 */ /* 0x000ee8000c1e1900 */
[----:B------:R-:W4:Y:S04]  /*02e0*/  LDG.E R28, desc[UR4][R14.64+-0x8] ;  /* 0xfffff8040e1c7981 */ /* 0x000f28000c1e1900 */
[----:B------:R-:W5:Y:S01]  /*02f0*/  LDG.E R29, desc[UR4][R14.64+-0x4] ;  /* 0xfffffc040e1d7981 */ /* 0x000f62000c1e1900 */
[----:B--2---:R-:W-:Y:S01]  /*0300*/  FFMA R22, R21, R22, R20 ;  /* 0x0000001615167223 */ /* 0x004fe20000000014 */
[----:B------:R-:W-:-:S06]  /*0310*/  IMAD.WIDE.U32 R20, R8, 0x4, R12 ;  /* 0x0000000408147825 */ /* 0x000fcc00078e000c */
[----:B------:R-:W4:Y:S01]  /*0320*/  LDG.E R20, desc[UR4][R20.64] ;  /* 0x0000000414147981 */ /* 0x000f22000c1e1900 */
[----:B---3--:R-:W-:Y:S01]  /*0330*/  FFMA R27, R23, R18, R22 ;  /* 0x00000012171b7223 */ /* 0x008fe20000000016 */
[----:B------:R-:W-:-:S06]  /*0340*/  IMAD.WIDE.U32 R22, R10, 0x4, R12 ;  /* 0x000000040a167825 */ /* 0x000fcc00078e000c */
[----:B------:R-:W5:Y:S01]  /*0350*/  LDG.E R22, desc[UR4][R22.64] ;  /* 0x0000000416167981 */ /* 0x000f62000c1e1900 */
[----:B------:R-:W-:-:S06]  /*0360*/  IMAD.WIDE.U32 R18, R11, 0x4, R12 ;  /* 0x000000040b127825 */ /* 0x000fcc00078e000c */
[----:B------:R-:W2:Y:S01]  /*0370*/  LDG.E R18, desc[UR4][R18.64] ;  /* 0x0000000412127981 */ /* 0x000ea2000c1e1900 */
[----:B----4-:R-:W-:-:S03]  /*0380*/  FFMA R27, R28, R20, R27 ;  /* 0x000000141c1b7223 */ /* 0x010fc6000000001b */
[----:B------:R-:W2:Y:S01]  /*0390*/  LDG.E R28, desc[UR4][R14.64] ;  /* 0x000000040e1c7981 */ /* 0x000ea2000c1e1900 */
[----:B------:R-:W-:-:S04]  /*03a0*/  IMAD.WIDE.U32 R20, R24, 0x4, R12 ;  /* 0x0000000418147825 */ /* 0x000fc800078e000c */
[----:B-----5:R-:W-:Y:S02]  /*03b0*/  FFMA R27, R29, R22, R27 ;  /* 0x000000161d1b7223 */ /* 0x020fe4000000001b */
[----:B------:R-:W3:Y:S04]  /*03c0*/  LDG.E R20, desc[UR4][R20.64] ;  /* 0x0000000414147981 */ /* 0x000ee8000c1e1900 */
[----:B------:R-:W3:Y:S01]  /*03d0*/  LDG.E R29, desc[UR4][R14.64+0x4] ;  /* 0x000004040e1d7981 */ /* 0x000ee2000c1e1900 */
[----:B------:R-:W-:-:S06]  /*03e0*/  IMAD.WIDE.U32 R22, R25, 0x4, R12 ;  /* 0x0000000419167825 */ /* 0x000fcc00078e000c */
[----:B------:R-:W4:Y:S01]  /*03f0*/  LDG.E R22, desc[UR4][R22.64] ;  /* 0x0000000416167981 */ /* 0x000f22000c1e1900 */
[----:B--2---:R-:W-:-:S03]  /*0400*/  FFMA R27, R28, R18, R27 ;  /* 0x000000121c1b7223 */ /* 0x004fc6000000001b */
[----:B------:R-:W4:Y:S01]  /*0410*/  LDG.E R28, desc[UR4][R14.64+0x8] ;  /* 0x000008040e1c7981 */ /* 0x000f22000c1e1900 */
[----:B------:R-:W-:-:S06]  /*0420*/  IMAD.WIDE.U32 R18, R26, 0x4, R12 ;  /* 0x000000041a127825 */ /* 0x000fcc00078e000c */
[----:B------:R-:W2:Y:S01]  /*0430*/  LDG.E R18, desc[UR4][R18.64] ;  /* 0x0000000412127981 */ /* 0x000ea2000c1e1900 */
[----:B---3--:R-:W-:-:S03]  /*0440*/  FFMA R27, R29, R20, R27 ;  /* 0x000000141d1b7223 */ /* 0x008fc6000000001b */
[----:B------:R-:W2:Y:S01]  /*0450*/  LDG.E R29, desc[UR4][R14.64+0xc] ;  /* 0x00000c040e1d7981 */ /* 0x000ea2000c1e1900 */
[----:B------:R-:W-:Y:S02]  /*0460*/  IADD3 R21, P1, PT, R14, 0x20, RZ ;  /* 0x000000200e157810 */ /* 0x000fe40007f3e0ff */
[----:B------:R-:W-:Y:S01]  /*0470*/  IADD3 R6, PT, PT, R6, 0x8, RZ ;  /* 0x0000000806067810 */ /* 0x000fe20007ffe0ff */
[C---:B------:R-:W-:Y:S01]  /*0480*/  IMAD.IADD R8, R9.reuse, 0x1, R8 ;  /* 0x0000000109087824 */ /* 0x040fe200078e0208 */
[C---:B------:R-:W-:Y:S01]  /*0490*/  IADD3 R5, PT, PT, R9.reuse, R5, RZ ;  /* 0x0000000509057210 */ /* 0x040fe20007ffe0ff */
[C---:B------:R-:W-:Y:S01]  /*04a0*/  IMAD.WIDE.U32 R16, R9.reuse, 0x4, R16 ;  /* 0x0000000409107825 */ /* 0x040fe200078e0010 */
[C---:B------:R-:W-:Y:S02]  /*04b0*/  IADD3 R10, PT, PT, R9.reuse, R10, RZ ;  /* 0x0000000a090a7210 */ /* 0x040fe40007ffe0ff */
[C---:B------:R-:W-:Y:S02]  /*04c0*/  IADD3 R11, PT, PT, R9.reuse, R11, RZ ;  /* 0x0000000b090b7210 */ /* 0x040fe40007ffe0ff */
[----:B------:R-:W-:-:S02]  /*04d0*/  IADD3 R24, PT, PT, R9, R24, RZ ;  /* 0x0000001809187210 */ /* 0x000fc40007ffe0ff */
[C---:B------:R-:W-:Y:S02]  /*04e0*/  IADD3 R25, PT, PT, R9.reuse, R25, RZ ;  /* 0x0000001909197210 */ /* 0x040fe40007ffe0ff */
[----:B------:R-:W-:Y:S01]  /*04f0*/  IADD3 R26, PT, PT, R9, R26, RZ ;  /* 0x0000001a091a7210 */ /* 0x000fe20007ffe0ff */
[----:B----4-:R-:W-:Y:S01]  /*0500*/  FFMA R27, R28, R22, R27 ;  /* 0x000000161c1b7223 */ /* 0x010fe2000000001b */
[----:B------:R-:W-:Y:S02]  /*0510*/  IADD3.X R28, PT, PT, RZ, R15, RZ, P1, !PT ;  /* 0x0000000fff1c7210 */ /* 0x000fe40000ffe4ff */
[----:B------:R-:W-:Y:S01]  /*0520*/  ISETP.NE.AND P1, PT, R6, RZ, PT ;  /* 0x000000ff0600720c */ /* 0x000fe20003f25270 */
[----:B--2---:R-:W-:-:S12]  /*0530*/  FFMA R20, R29, R18, R27 ;  /* 0x000000121d147223 */ /* 0x004fd8000000001b */
[----:B------:R-:W-:Y:S05]  /*0540*/  @P1 BRA `(.L_x_1) ;  /* 0xfffffffc00481947 */ /* 0x000fea000383ffff */
.L_x_0:
[----:B------:R-:W-:Y:S05]  /*0550*/  @!P0 BRA `(.L_x_2) ;  /* 0x00000004000c8947 */ /* 0x000fea0003800000 */
[----:B------:R-:W-:Y:S02]  /*0560*/  ISETP.GE.U32.AND P1, PT, R2, 0x4, PT ;  /* 0x000000040200780c */ /* 0x000fe40003f26070 */
[----:B------:R-:W-:-:S04]  /*0570*/  LOP3.LUT R6, R0, 0x3, RZ, 0xc0, !PT ;  /* 0x0000000300067812 */ /* 0x000fc800078ec0ff */
[----:B------:R-:W-:-:S07]  /*0580*/  ISETP.NE.AND P0, PT, R6, RZ, PT ;  /* 0x000000ff0600720c */ /* 0x000fce0003f05270 */
[----:B------:R-:W-:Y:S06]  /*0590*/  @!P1 BRA `(.L_x_3) ;  /* 0x0000000000789947 */ /* 0x000fec0003800000 */
[----:B------:R-:W1:Y:S01]  /*05a0*/  LDC.64 R16, c[0x0][0x380] ;  /* 0x0000e000ff107b82 */ /* 0x000e620000000a00 */
[----:B------:R-:W2:Y:S01]  /*05b0*/  LDCU.64 UR6, c[0x0][0x380] ;  /* 0x00007000ff0677ac */ /* 0x000ea20008000a00 */
[----:B------:R-:W-:Y:S01]  /*05c0*/  IMAD R19, R7, R0, R3 ;  /* 0x0000000007137224 */ /* 0x000fe200078e0203 */
[C---:B------:R-:W-:Y:S01]  /*05d0*/  IADD3 R2, P1, PT, R4.reuse, R7, RZ ;  /* 0x0000000704027210 */ /* 0x040fe20007f3e0ff */
[----:B------:R-:W-:-:S03]  /*05e0*/  IMAD.IADD R5, R4, 0x1, R7 ;  /* 0x0000000104057824 */ /* 0x000fc600078e0207 */
[-C--:B------:R-:W-:Y:S01]  /*05f0*/  IADD3 R11, PT, PT, R19, R0.reuse, RZ ;  /* 0x00000000130b7210 */ /* 0x080fe20007ffe0ff */
[----:B------:R-:W3:Y:S01]  /*0600*/  LDC.64 R8, c[0x0][0x388] ;  /* 0x0000e200ff087b82 */ /* 0x000ee20000000a00 */
[----:B------:R-:W-:Y:S02]  /*0610*/  IADD3.X R15, PT, PT, RZ, RZ, RZ, P1, !PT ;  /* 0x000000ffff0f7210 */ /* 0x000fe40000ffe4ff */
[----:B--2---:R-:W-:Y:S01]  /*0620*/  LEA R10, P1, R2, UR6, 0x2 ;  /* 0x00000006020a7c11 */ /* 0x004fe2000f8210ff */
[----:B-1----:R-:W-:Y:S01]  /*0630*/  IMAD.WIDE.U32 R16, R5, 0x4, R16 ;  /* 0x0000000405107825 */ /* 0x002fe200078e0010 */
[----:B------:R-:W-:-:S05]  /*0640*/  IADD3 R5, PT, PT, R11, R0, RZ ;  /* 0x000000000b057210 */ /* 0x000fca0007ffe0ff */
[----:B0-----:R-:W2:Y:S01]  /*0650*/  LDG.E R17, desc[UR4][R16.64] ;  /* 0x0000000410117981 */ /* 0x001ea2000c1e1900 */
[----:B---3--:R-:W-:-:S04]  /*0660*/  IMAD.WIDE.U32 R18, R19, 0x4, R8 ;  /* 0x0000000413127825 */ /* 0x008fc800078e0008 */
[----:B------:R-:W-:Y:S01]  /*0670*/  IMAD.WIDE.U32 R12, R11, 0x4, R8 ;  /* 0x000000040b0c7825 */ /* 0x000fe200078e0008 */
[----:B------:R-:W-:Y:S01]  /*0680*/  LEA.HI.X R11, R2, UR7, R15, 0x2, P1 ;  /* 0x00000007020b7c11 */ /* 0x000fe200088f140f */
[----:B------:R-:W2:Y:S02]  /*0690*/  LDG.E R18, desc[UR4][R18.64] ;  /* 0x0000000412127981 */ /* 0x000ea4000c1e1900 */
[C-C-:B------:R-:W-:Y:S01]  /*06a0*/  IMAD.WIDE.U32 R14, R5.reuse, 0x4, R8.reuse ;  /* 0x00000004050e7825 */ /* 0x140fe200078e0008 */
[----:B------:R-:W-:Y:S01]  /*06b0*/  IADD3 R5, PT, PT, R5, R0, RZ ;  /* 0x0000000005057210 */ /* 0x000fe20007ffe0ff */
[----:B------:R-:W3:Y:S04]  /*06c0*/  LDG.E R12, desc[UR4][R12.64] ;  /* 0x000000040c0c7981 */ /* 0x000ee8000c1e1900 */
[----:B------:R-:W3:Y:S01]  /*06d0*/  LDG.E R2, desc[UR4][R10.64+0x4] ;  /* 0x000004040a027981 */ /* 0x000ee2000c1e1900 */
[----:B------:R-:W-:-:S03]  /*06e0*/  IMAD.WIDE.U32 R8, R5, 0x4, R8 ;  /* 0x0000000405087825 */ /* 0x000fc600078e0008 */
[----:B------:R-:W4:Y:S04]  /*06f0*/  LDG.E R14, desc[UR4][R14.64] ;  /* 0x000000040e0e7981 */ /* 0x000f28000c1e1900 */
[----:B------:R-:W4:Y:S04]  /*0700*/  LDG.E R5, desc[UR4][R10.64+0x8] ;  /* 0x000008040a057981 */ /* 0x000f28000c1e1900 */
[----:B------:R-:W5:Y:S04]  /*0710*/  LDG.E R21, desc[UR4][R10.64+0xc] ;  /* 0x00000c040a157981 */ /* 0x000f68000c1e1900 */
[----:B------:R-:W5:Y:S01]  /*0720*/  LDG.E R8, desc[UR4][R8.64] ;  /* 0x0000000408087981 */ /* 0x000f62000c1e1900 */
[----:B------:R-:W-:Y:S01]  /*0730*/  IADD3 R7, PT, PT, R7, 0x4, RZ ;  /* 0x0000000407077810 */ /* 0x000fe20007ffe0ff */
[----:B--2---:R-:W-:-:S04]  /*0740*/  FFMA R17, R17, R18, R20 ;  /* 0x0000001211117223 */ /* 0x004fc80000000014 */
[----:B---3--:R-:W-:-:S04]  /*0750*/  FFMA R2, R2, R12, R17 ;  /* 0x0000000c02027223 */ /* 0x008fc80000000011 */
[----:B----4-:R-:W-:-:S04]  /*0760*/  FFMA R2, R5, R14, R2 ;  /* 0x0000000e05027223 */ /* 0x010fc80000000002 */
[----:B-----5:R-:W-:-:S07]  /*0770*/  FFMA R20, R21, R8, R2 ;  /* 0x0000000815147223 */ /* 0x020fce0000000002 */
.L_x_3:
[----:B------:R-:W-:Y:S05]  /*0780*/  @!P0 BRA `(.L_x_2) ;  /* 0x0000000000808947 */ /* 0x000fea0003800000 */
[----:B------:R-:W-:Y:S01]  /*0790*/  ISETP.NE.AND P1, PT, R6, 0x1, PT ;  /* 0x000000010600780c */ /* 0x000fe20003f25270 */
[----:B------:R-:W1:Y:S01]  /*07a0*/  LDC.64 R16, c[0x0][0x380] ;  /* 0x0000e000ff107b82 */ /* 0x000e620000000a00 */
[----:B------:R-:W-:-:S04]  /*07b0*/  LOP3.LUT R2, R0, 0x1, RZ, 0xc0, !PT ;  /* 0x0000000100027812 */ /* 0x000fc800078ec0ff */
[----:B------:R-:W-:-:S03]  /*07c0*/  ISETP.NE.U32.AND P0, PT, R2, 0x1, PT ;  /* 0x000000010200780c */ /* 0x000fc60003f05070 */
[----:B------:R-:W2:Y:S04]  /*07d0*/  LDC.64 R14, c[0x0][0x388] ;  /* 0x0000e200ff0e7b82 */ /* 0x000ea80000000a00 */
[CC--:B------:R-:W-:Y:S01]  /*07e0*/  @P1 IMAD R5, R7.reuse, R0.reuse, R3 ;  /* 0x0000000007051224 */ /* 0x0c0fe200078e0203 */
[C---:B------:R-:W-:Y:S01]  /*07f0*/  @P1 IADD3 R2, P2, PT, R4.reuse, R7, RZ ;  /* 0x0000000704021210 */ /* 0x040fe20007f5e0ff */
[----:B------:R-:W-:Y:S01]  /*0800*/  @P1 IMAD.IADD R19, R4, 0x1, R7 ;  /* 0x0000000104131824 */ /* 0x000fe200078e0207 */
[----:B------:R-:W-:Y:S01]  /*0810*/  @P1 IADD3 R7, PT, PT, R7, 0x2, RZ ;  /* 0x0000000207071810 */ /* 0x000fe20007ffe0ff */
[----:B------:R-:W3:Y:S01]  /*0820*/  @P1 LDC.64 R12, c[0x0][0x380] ;  /* 0x0000e000ff0c1b82 */ /* 0x000ee20000000a00 */
[----:B------:R-:W-:Y:S02]  /*0830*/  @P1 IADD3 R21, PT, PT, R5, R0, RZ ;  /* 0x0000000005151210 */ /* 0x000fe40007ffe0ff */
[----:B------:R-:W-:-:S05]  /*0840*/  @P1 IADD3.X R6, PT, PT, RZ, RZ, RZ, P2, !PT ;  /* 0x000000ffff061210 */ /* 0x000fca00017fe4ff */
[----:B------:R-:W4:Y:S01]  /*0850*/  LDC.64 R10, c[0x0][0x380] ;  /* 0x0000e000ff0a7b82 */ /* 0x000f220000000a00 */
[----:B-1----:R-:W-:-:S06]  /*0860*/  @P1 IMAD.WIDE.U32 R18, R19, 0x4, R16 ;  /* 0x0000000413121825 */ /* 0x002fcc00078e0010 */
[----:B0-----:R-:W5:Y:S01]  /*0870*/  @P1 LDG.E R19, desc[UR4][R18.64] ;  /* 0x0000000412131981 */ /* 0x001f62000c1e1900 */
[----:B------:R-:W0:Y:S01]  /*0880*/  LDC.64 R8, c[0x0][0x388] ;  /* 0x0000e200ff087b82 */ /* 0x000e220000000a00 */
[----:B--2---:R-:W-:-:S04]  /*0890*/  @P1 IMAD.WIDE.U32 R16, R5, 0x4, R14 ;  /* 0x0000000405101825 */ /* 0x004fc800078e000e */
[----:B------:R-:W-:Y:S01]  /*08a0*/  @!P0 IMAD R5, R7, R0, R3 ;  /* 0x0000000007058224 */ /* 0x000fe200078e0203 */
[----:B------:R-:W-:Y:S02]  /*08b0*/  @!P0 IADD3 R7, PT, PT, R4, R7, RZ ;  /* 0x0000000704078210 */ /* 0x000fe40007ffe0ff */
[C---:B---3--:R-:W-:Y:S01]  /*08c0*/  @P1 LEA R12, P2, R2.reuse, R12, 0x2 ;  /* 0x0000000c020c1211 */ /* 0x048fe200078410ff */
[----:B------:R-:W-:Y:S01]  /*08d0*/  @P1 IMAD.WIDE.U32 R14, R21, 0x4, R14 ;  /* 0x00000004150e1825 */ /* 0x000fe200078e000e */
[----:B------:R-:W5:Y:S02]  /*08e0*/  @P1 LDG.E R16, desc[UR4][R16.64] ;  /* 0x0000000410101981 */ /* 0x000f64000c1e1900 */
[----:B------:R-:W-:-:S03]  /*08f0*/  @P1 LEA.HI.X R13, R2, R13, R6, 0x2, P2 ;  /* 0x0000000d020d1211 */ /* 0x000fc600010f1406 */
[----:B------:R-:W2:Y:S01]  /*0900*/  @P1 LDG.E R14, desc[UR4][R14.64] ;  /* 0x000000040e0e1981 */ /* 0x000ea2000c1e1900 */
[----:B----4-:R-:W-:-:S03]  /*0910*/  @!P0 IMAD.WIDE.U32 R10, R7, 0x4, R10 ;  /* 0x00000004070a8825 */ /* 0x010fc600078e000a */
[----:B------:R-:W2:Y:S04]  /*0920*/  @P1 LDG.E R12, desc[UR4][R12.64+0x4] ;  /* 0x000004040c0c1981 */ /* 0x000ea8000c1e1900 */
[----:B------:R-:W3:Y:S01]  /*0930*/  @!P0 LDG.E R11, desc[UR4][R10.64] ;  /* 0x000000040a0b8981 */ /* 0x000ee2000c1e1900 */
[----:B0-----:R-:W-:-:S06]  /*0940*/  @!P0 IMAD.WIDE.U32 R8, R5, 0x4, R8 ;  /* 0x0000000405088825 */ /* 0x001fcc00078e0008 */
[----:B------:R-:W3:Y:S01]  /*0950*/  @!P0 LDG.E R8, desc[UR4][R8.64] ;  /* 0x0000000408088981 */ /* 0x000ee2000c1e1900 */
[----:B-----5:R-:W-:-:S04]  /*0960*/  @P1 FFMA R19, R19, R16, R20 ;  /* 0x0000001013131223 */ /* 0x020fc80000000014 */
[----:B--2---:R-:W-:-:S04]  /*0970*/  @P1 FFMA R20, R12, R14, R19 ;  /* 0x0000000e0c141223 */ /* 0x004fc80000000013 */
[----:B---3--:R-:W-:-:S07]  /*0980*/  @!P0 FFMA R20, R11, R8, R20 ;  /* 0x000000080b148223 */ /* 0x008fce0000000014 */
.L_x_2:
[----:B------:R-:W1:Y:S01]  /*0990*/  LDC.64 R6, c[0x0][0x390] ;  /* 0x0000e400ff067b82 */ /* 0x000e620000000a00 */
[----:B------:R-:W-:-:S05]  /*09a0*/  IADD3 R3, PT, PT, R3, R4, RZ ;  /* 0x0000000403037210 */ /* 0x000fca0007ffe0ff */
[----:B-1----:R-:W-:-:S05]  /*09b0*/  IMAD.WIDE.U32 R2, R3, 0x4, R6 ;  /* 0x0000000403027825 */ /* 0x002fca00078e0006 */
[----:B0-----:R-:W-:Y:S01]  /*09c0*/  STG.E desc[UR4][R2.64], R20 ;  /* 0x0000001402007986 */ /* 0x001fe2000c101904 */
[----:B------:R-:W-:Y:S05]  /*09d0*/  EXIT ;  /* 0x000000000000794d */ /* 0x000fea0003800000 */
.L_x_4:
[----:B------:R-:W-:-:S00]  /*09e0*/  BRA `(.L_x_4) ;  /* 0xfffffffc00fc7947 */ /* 0x000fc0000383ffff */
[----:B------:R-:W-:-:S00]  /*09f0*/  NOP ;  /* 0x0000000000007918 */ /* 0x000fc00000000000 */
        /* <DEDUP_REMOVED lines=8> */
.L_x_5:


//--------------------- .nv.shared.reserved.0     --------------------------
	.section	.nv.shared.reserved.0,"aw",@nobits
	.weak		__nv_reservedSMEM_offset_0_alias
	.size		__nv_reservedSMEM_offset_0_alias, 0, 64
	.other		__nv_reservedSMEM_offset_0_alias,@"STO_CUDA_RESERVED_SHARED STV_DEFAULT"
__nv_reservedSMEM_offset_0_alias:
	.zero		0
	.zero		64


//--------------------- .nv.constant0._Z15MatrixMulKernelPfS_S_i --------------------------
	.section	.nv.constant0._Z15MatrixMulKernelPfS_S_i,"a",@progbits
	.sectionflags	@""
	.align	4
.nv.constant0._Z15MatrixMulKernelPfS_S_i:
	.zero		924


//--------------------- SYMBOLS --------------------------

	.type		.nv.reservedSmem.offset0,@object
	.size		.nv.reservedSmem.offset0,0x4
